	.headerflags	@"EF_CUDA_TEXMODE_UNIFIED EF_CUDA_64BIT_ADDRESS EF_CUDA_ACCELERATORS EF_CUDA_SM90 EF_CUDA_VIRTUAL_SM(EF_CUDA_SM90)"
	.elftype	@"ET_EXEC"


//--------------------- .nv.info                  --------------------------
	.section	.nv.info,"",@"SHT_CUDA_INFO"
	.align	4


	//----- nvinfo : EIATTR_REGCOUNT
	.align		4
        /*0000*/ 	.byte	0x04, 0x2f
        /*0002*/ 	.short	(.L_1 - .L_0)
	.align		4
.L_0:
        /*0004*/ 	.word	index@(triton_poi_fused_mul_14)
        /*0008*/ 	.word	0x0000000a


	//----- nvinfo : EIATTR_MIN_STACK_SIZE
	.align		4
.L_1:
        /*000c*/ 	.byte	0x04, 0x12
        /*000e*/ 	.short	(.L_3 - .L_2)
	.align		4
.L_2:
        /*0010*/ 	.word	index@(triton_poi_fused_mul_14)
        /*0014*/ 	.word	0x00000000


	//----- nvinfo : EIATTR_FRAME_SIZE
	.align		4
.L_3:
        /*0018*/ 	.byte	0x04, 0x11
        /*001a*/ 	.short	(.L_5 - .L_4)
	.align		4
.L_4:
        /*001c*/ 	.word	index@(triton_poi_fused_mul_14)
        /*0020*/ 	.word	0x00000000


	//----- nvinfo : EIATTR_MIN_STACK_SIZE
	.align		4
.L_5:
        /*0024*/ 	.byte	0x04, 0x12
        /*0026*/ 	.short	(.L_7 - .L_6)
	.align		4
.L_6:
        /*0028*/ 	.word	index@(triton_poi_fused_mul_14)
        /*002c*/ 	.word	0x00000000
.L_7:


//--------------------- .nv.info.triton_poi_fused_mul_14 --------------------------
	.section	.nv.info.triton_poi_fused_mul_14,"",@"SHT_CUDA_INFO"
	.sectionflags	@""
	.align	4


	//----- nvinfo : EIATTR_CUDA_API_VERSION
	.align		4
        /*0000*/ 	.byte	0x04, 0x37
        /*0002*/ 	.short	(.L_9 - .L_8)
.L_8:
        /*0004*/ 	.word	0x0000007c


	//----- nvinfo : EIATTR_KPARAM_INFO
	.align		4
.L_9:
        /*0008*/ 	.byte	0x04, 0x17
        /*000a*/ 	.short	(.L_11 - .L_10)
.L_10:
        /*000c*/ 	.word	0x00000000
        /*0010*/ 	.short	0x0002
        /*0012*/ 	.short	0x0010
        /*0014*/ 	.byte	0x00, 0xf0, 0x11, 0x00


	//----- nvinfo : EIATTR_KPARAM_INFO
	.align		4
.L_11:
        /*0018*/ 	.byte	0x04, 0x17
        /*001a*/ 	.short	(.L_13 - .L_12)
.L_12:
        /*001c*/ 	.word	0x00000000
        /*0020*/ 	.short	0x0001
        /*0022*/ 	.short	0x0008
        /*0024*/ 	.byte	0x00, 0xf4, 0x21, 0x00


	//----- nvinfo : EIATTR_KPARAM_INFO
	.align		4
.L_13:
        /*0028*/ 	.byte	0x04, 0x17
        /*002a*/ 	.short	(.L_15 - .L_14)
.L_14:
        /*002c*/ 	.word	0x00000000
        /*0030*/ 	.short	0x0000
        /*0032*/ 	.short	0x0000
        /*0034*/ 	.byte	0x00, 0xf4, 0x21, 0x00


	//----- nvinfo : EIATTR_SPARSE_MMA_MASK
	.align		4
.L_15:
        /*0038*/ 	.byte	0x03, 0x50
        /*003a*/ 	.short	0x0000


	//----- nvinfo : EIATTR_MAXREG_COUNT
	.align		4
        /*003c*/ 	.byte	0x03, 0x1b
        /*003e*/ 	.short	0x00ff


	//----- nvinfo : EIATTR_EXIT_INSTR_OFFSETS
	.align		4
        /*0040*/ 	.byte	0x04, 0x1c
        /*0042*/ 	.short	(.L_17 - .L_16)


	//   ....[0]....
.L_16:
        /*0044*/ 	.word	0x00000110


	//   ....[1]....
        /*0048*/ 	.word	0x00000150


	//----- nvinfo : EIATTR_REQNTID
	.align		4
.L_17:
        /*004c*/ 	.byte	0x04, 0x10
        /*004e*/ 	.short	(.L_19 - .L_18)
.L_18:
        /*0050*/ 	.word	0x00000100
        /*0054*/ 	.word	0x00000001
        /*0058*/ 	.word	0x00000001


	//----- nvinfo : EIATTR_CRS_STACK_SIZE
	.align		4
.L_19:
        /*005c*/ 	.byte	0x04, 0x1e
        /*005e*/ 	.short	(.L_21 - .L_20)
.L_20:
        /*0060*/ 	.word	0x00000000


	//----- nvinfo : EIATTR_CBANK_PARAM_SIZE
	.align		4
.L_21:
        /*0064*/ 	.byte	0x03, 0x19
        /*0066*/ 	.short	0x0014


	//----- nvinfo : EIATTR_PARAM_CBANK
	.align		4
        /*0068*/ 	.byte	0x04, 0x0a
        /*006a*/ 	.short	(.L_23 - .L_22)
	.align		4
.L_22:
        /*006c*/ 	.word	index@(.nv.constant0.triton_poi_fused_mul_14)
        /*0070*/ 	.short	0x0210
        /*0072*/ 	.short	0x0014


	//----- nvinfo : EIATTR_SW_WAR
	.align		4
.L_23:
        /*0074*/ 	.byte	0x04, 0x36
        /*0076*/ 	.short	(.L_25 - .L_24)
.L_24:
        /*0078*/ 	.word	0x00000008
.L_25:


//--------------------- .nv.callgraph             --------------------------
	.section	.nv.callgraph,"",@"SHT_CUDA_CALLGRAPH"
	.align	4
	.sectionentsize	8
	.align		4
        /*0000*/ 	.word	0x00000000
	.align		4
        /*0004*/ 	.word	0xffffffff
	.align		4
        /*0008*/ 	.word	0x00000000
	.align		4
        /*000c*/ 	.word	0xfffffffe
	.align		4
        /*0010*/ 	.word	0x00000000
	.align		4
        /*0014*/ 	.word	0xfffffffd
	.align		4
        /*0018*/ 	.word	0x00000000
	.align		4
        /*001c*/ 	.word	0xfffffffc


//--------------------- .text.triton_poi_fused_mul_14 --------------------------
	.section	.text.triton_poi_fused_mul_14,"ax",@progbits
	.align	128
        .global         triton_poi_fused_mul_14
        .type           triton_poi_fused_mul_14,@function
        .size           triton_poi_fused_mul_14,(.L_x_3 - triton_poi_fused_mul_14)
        .other          triton_poi_fused_mul_14,@"STO_CUDA_ENTRY STV_DEFAULT"
triton_poi_fused_mul_14:
.text.triton_poi_fused_mul_14:
[----:B------:R-:W0:Y:S02]  /*0000*/  LDC R1, c[0x0][0x28] ;  /* 0x00000a00ff017b82 */ /* 0x000e240000000800 */
[----:B------:R-:W1:Y:S01]  /*0010*/  S2R R0, SR_TID.X ;  /* 0x0000000000007919 */ /* 0x000e620000002100 */
[----:B------:R-:W2:Y:S01]  /*0020*/  LDC.64 R4, c[0x0][0x218] ;  /* 0x00008600ff047b82 */ /* 0x000ea20000000a00 */
[----:B------:R-:W-:Y:S01]  /*0030*/  ULDC.64 UR4, c[0x0][0x208] ;  /* 0x0000820000047ab9 */ /* 0x000fe20000000a00 */
[----:B------:R-:W-:Y:S01]  /*0040*/  BSSY B0, `(.L_x_0) ;  /* 0x000000c000007945 */ /* 0x000fe20003800000 */
[----:B------:R-:W3:Y:S01]  /*0050*/  S2R R7, SR_CTAID.X ;  /* 0x0000000000077919 */ /* 0x000ee20000002500 */
[----:B------:R-:W-:Y:S02]  /*0060*/  CS2R R2, SRZ ;  /* 0x0000000000027805 */ /* 0x000fe4000001ff00 */
[----:B-1----:R-:W-:-:S04]  /*0070*/  SHF.L.U32 R0, R0, 0x1, RZ ;  /* 0x0000000100007819 */ /* 0x002fc800000006ff */
[----:B------:R-:W-:-:S04]  /*0080*/  LOP3.LUT R0, R0, 0x1fe, RZ, 0xc0, !PT ;  /* 0x000001fe00007812 */ /* 0x000fc800078ec0ff */
[----:B---3--:R-:W-:-:S04]  /*0090*/  LEA R7, R7, R0, 0x9 ;  /* 0x0000000007077211 */ /* 0x008fc800078e48ff */
[C---:B------:R-:W-:Y:S01]  /*00a0*/  ISETP.GE.AND P0, PT, R7.reuse, 0x34bc00, PT ;  /* 0x0034bc000700780c */ /* 0x040fe20003f06270 */
[----:B--2---:R-:W-:-:S12]  /*00b0*/  IMAD.WIDE R4, R7, 0x4, R4 ;  /* 0x0000000407047825 */ /* 0x004fd800078e0204 */
[----:B------:R-:W-:Y:S05]  /*00c0*/  @P0 BRA `(.L_x_1) ;  /* 0x00000000000c0947 */ /* 0x000fea0003800000 */
[----:B------:R-:W1:Y:S02]  /*00d0*/  LDC.64 R2, c[0x0][0x210] ;  /* 0x00008400ff027b82 */ /* 0x000e640000000a00 */
[----:B-1----:R-:W-:-:S06]  /*00e0*/  IMAD.WIDE R2, R7, 0x4, R2 ;  /* 0x0000000407027825 */ /* 0x002fcc00078e0202 */
[----:B------:R-:W5:Y:S02]  /*00f0*/  LDG.E.64 R2, desc[UR4][R2.64] ;  /* 0x0000000402027981 */ /* 0x000f64000c1e1b00 */
.L_x_1:
[----:B------:R-:W-:Y:S05]  /*0100*/  BSYNC B0 ;  /* 0x0000000000007941 */ /* 0x000fea0003800000 */
.L_x_0:
[----:B------:R-:W-:Y:S05]  /*0110*/  @P0 EXIT ;  /* 0x000000000000094d */ /* 0x000fea0003800000 */
[----:B-----5:R-:W-:Y:S01]  /*0120*/  FMUL R2, R2, 9.9999997473787516356e-05 ;  /* 0x38d1b71702027820 */ /* 0x020fe20000400000 */
[----:B------:R-:W-:-:S05]  /*0130*/  FMUL R3, R3, 9.9999997473787516356e-05 ;  /* 0x38d1b71703037820 */ /* 0x000fca0000400000 */
[----:B------:R-:W-:Y:S01]  /*0140*/  STG.E.64 desc[UR4][R4.64], R2 ;  /* 0x0000000204007986 */ /* 0x000fe2000c101b04 */
[----:B------:R-:W-:Y:S05]  /*0150*/  EXIT ;  /* 0x000000000000794d */ /* 0x000fea0003800000 */
.L_x_2:
[----:B------:R-:W-:-:S00]  /*0160*/  BRA `(.L_x_2) ;  /* 0xfffffffc00fc7947 */ /* 0x000fc0000383ffff */
[----:B------:R-:W-:-:S00]  /*0170*/  NOP ;  /* 0x0000000000007918 */ /* 0x000fc00000000000 */
        /* <DEDUP_REMOVED lines=8> */
.L_x_3:


//--------------------- .nv.constant0.triton_poi_fused_mul_14 --------------------------
	.section	.nv.constant0.triton_poi_fused_mul_14,"a",@progbits
	.sectionflags	@""
	.align	4
.nv.constant0.triton_poi_fused_mul_14:
	.zero		548
